//
// Generated by NVIDIA NVVM Compiler
//
// Compiler Build ID: CL-36424714
// Cuda compilation tools, release 13.0, V13.0.88
// Based on NVVM 20.0.0
//

.version 9.0
.target sm_100
.address_size 64

	// .globl	_Z9sumaOnGPUPfS_S_i

.visible .entry _Z9sumaOnGPUPfS_S_i(
	.param .u64 .ptr .align 1 _Z9sumaOnGPUPfS_S_i_param_0,
	.param .u64 .ptr .align 1 _Z9sumaOnGPUPfS_S_i_param_1,
	.param .u64 .ptr .align 1 _Z9sumaOnGPUPfS_S_i_param_2,
	.param .u32 _Z9sumaOnGPUPfS_S_i_param_3
)
{
	.reg .b32 	%r<2>;
	.reg .b32 	%f<4>;
	.reg .b64 	%rd<11>;

	ld.param.u64 	%rd1, [_Z9sumaOnGPUPfS_S_i_param_0];
	ld.param.u64 	%rd2, [_Z9sumaOnGPUPfS_S_i_param_1];
	ld.param.u64 	%rd3, [_Z9sumaOnGPUPfS_S_i_param_2];
	cvta.to.global.u64 	%rd4, %rd3;
	cvta.to.global.u64 	%rd5, %rd2;
	cvta.to.global.u64 	%rd6, %rd1;
	mov.u32 	%r1, %tid.x;
	mul.wide.u32 	%rd7, %r1, 4;
	add.s64 	%rd8, %rd6, %rd7;
	ld.global.f32 	%f1, [%rd8];
	add.s64 	%rd9, %rd5, %rd7;
	ld.global.f32 	%f2, [%rd9];
	add.f32 	%f3, %f1, %f2;
	add.s64 	%rd10, %rd4, %rd7;
	st.global.f32 	[%rd10], %f3;
	ret;

}


// ===== COMPILED SASS (sm_100) =====

	.target	sm_100

	.elftype	@"ET_EXEC"


//--------------------- .note.nv.tkinfo           --------------------------
	.section	.note.nv.tkinfo,"",@"SHT_NOTE"
	.sectionflags	@"SHF_NOTE_NV_TKINFO"
	.tkinfo
        /*0018*/ 	.word	0x00000002
        /*0030*/ 	.string	""
        /*0030*/ 	.string	"ptxas"
        /*0030*/ 	.string	"Cuda compilation tools, release 13.0, V13.0.88"
        /*0030*/ 	.string	"Build cuda_13.0.r13.0/compiler.36424714_0"
        /*0030*/ 	.string	"-arch sm_100 -m 64 "



//--------------------- .note.nv.cuinfo           --------------------------
	.section	.note.nv.cuinfo,"",@"SHT_NOTE"
	.sectionflags	@"SHF_NOTE_NV_CUINFO"
        /*0018*/ 	.short	0x0002
        /*001a*/ 	.short	0x0064
        /*001c*/ 	.short	0x0082
	.zero		2


//--------------------- .nv.info                  --------------------------
	.section	.nv.info,"",@"SHT_CUDA_INFO"
	.align	4


	//----- nvinfo : EIATTR_REGCOUNT
	.align		4
        /*0000*/ 	.byte	0x04, 0x2f
        /*0002*/ 	.short	(.L_1 - .L_0)
	.align		4
.L_0:
        /*0004*/ 	.word	index@(_Z9sumaOnGPUPfS_S_i)
        /*0008*/ 	.word	0x0000000c


	//----- nvinfo : EIATTR_FRAME_SIZE
	.align		4
.L_1:
        /*000c*/ 	.byte	0x04, 0x11
        /*000e*/ 	.short	(.L_3 - .L_2)
	.align		4
.L_2:
        /*0010*/ 	.word	index@(_Z9sumaOnGPUPfS_S_i)
        /*0014*/ 	.word	0x00000000


	//----- nvinfo : EIATTR_MIN_STACK_SIZE
	.align		4
.L_3:
        /*0018*/ 	.byte	0x04, 0x12
        /*001a*/ 	.short	(.L_5 - .L_4)
	.align		4
.L_4:
        /*001c*/ 	.word	index@(_Z9sumaOnGPUPfS_S_i)
        /*0020*/ 	.word	0x00000000
.L_5:


//--------------------- .nv.compat                --------------------------
	.section	.nv.compat,"",@"SHT_CUDA_COMPAT_INFO"
	.align	4
        /*0000*/ 	.byte	0x02, 0x09, 0x00, 0x00, 0x02, 0x02, 0x01, 0x00, 0x02, 0x05, 0x05, 0x00, 0x03, 0x07, 0x01, 0x01
        /*0010*/ 	.byte	0x02, 0x03, 0x00, 0x00, 0x02, 0x06, 0x01, 0x00, 0x04, 0x0b, 0x08, 0x00, 0x09, 0x00, 0x00, 0x00
        /*0020*/ 	.byte	0x00, 0x00, 0x00, 0x00


//--------------------- .nv.info._Z9sumaOnGPUPfS_S_i --------------------------
	.section	.nv.info._Z9sumaOnGPUPfS_S_i,"",@"SHT_CUDA_INFO"
	.sectionflags	@""
	.align	4


	//----- nvinfo : EIATTR_CUDA_API_VERSION
	.align		4
        /*0000*/ 	.byte	0x04, 0x37
        /*0002*/ 	.short	(.L_7 - .L_6)
.L_6:
        /*0004*/ 	.word	0x00000082


	//----- nvinfo : EIATTR_KPARAM_INFO
	.align		4
.L_7:
        /*0008*/ 	.byte	0x04, 0x17
        /*000a*/ 	.short	(.L_9 - .L_8)
.L_8:
        /*000c*/ 	.word	0x00000000
        /*0010*/ 	.short	0x0003
        /*0012*/ 	.short	0x0018
        /*0014*/ 	.byte	0x00, 0xf0, 0x11, 0x00


	//----- nvinfo : EIATTR_KPARAM_INFO
	.align		4
.L_9:
        /*0018*/ 	.byte	0x04, 0x17
        /*001a*/ 	.short	(.L_11 - .L_10)
.L_10:
        /*001c*/ 	.word	0x00000000
        /*0020*/ 	.short	0x0002
        /*0022*/ 	.short	0x0010
        /*0024*/ 	.byte	0x00, 0xf5, 0x21, 0x00


	//----- nvinfo : EIATTR_KPARAM_INFO
	.align		4
.L_11:
        /*0028*/ 	.byte	0x04, 0x17
        /*002a*/ 	.short	(.L_13 - .L_12)
.L_12:
        /*002c*/ 	.word	0x00000000
        /*0030*/ 	.short	0x0001
        /*0032*/ 	.short	0x0008
        /*0034*/ 	.byte	0x00, 0xf5, 0x21, 0x00


	//----- nvinfo : EIATTR_KPARAM_INFO
	.align		4
.L_13:
        /*0038*/ 	.byte	0x04, 0x17
        /*003a*/ 	.short	(.L_15 - .L_14)
.L_14:
        /*003c*/ 	.word	0x00000000
        /*0040*/ 	.short	0x0000
        /*0042*/ 	.short	0x0000
        /*0044*/ 	.byte	0x00, 0xf5, 0x21, 0x00


	//----- nvinfo : EIATTR_SPARSE_MMA_MASK
	.align		4
.L_15:
        /*0048*/ 	.byte	0x03, 0x50
        /*004a*/ 	.short	0x0000


	//----- nvinfo : EIATTR_MAXREG_COUNT
	.align		4
        /*004c*/ 	.byte	0x03, 0x1b
        /*004e*/ 	.short	0x00ff


	//----- nvinfo : EIATTR_MERCURY_ISA_VERSION
	.align		4
        /*0050*/ 	.byte	0x03, 0x5f
        /*0052*/ 	.short	0x0101


	//----- nvinfo : EIATTR_VRC_CTA_INIT_COUNT
	.align		4
        /*0054*/ 	.byte	0x02, 0x4a
	.zero		1
	.zero		1


	//----- nvinfo : EIATTR_EXIT_INSTR_OFFSETS
	.align		4
        /*0058*/ 	.byte	0x04, 0x1c
        /*005a*/ 	.short	(.L_17 - .L_16)


	//   ....[0]....
.L_16:
        /*005c*/ 	.word	0x000000d0


	//----- nvinfo : EIATTR_CBANK_PARAM_SIZE
	.align		4
.L_17:
        /*0060*/ 	.byte	0x03, 0x19
        /*0062*/ 	.short	0x001c


	//----- nvinfo : EIATTR_PARAM_CBANK
	.align		4
        /*0064*/ 	.byte	0x04, 0x0a
        /*0066*/ 	.short	(.L_19 - .L_18)
	.align		4
.L_18:
        /*0068*/ 	.word	index@(.nv.constant0._Z9sumaOnGPUPfS_S_i)
        /*006c*/ 	.short	0x0380
        /*006e*/ 	.short	0x001c


	//----- nvinfo : EIATTR_SW_WAR
	.align		4
.L_19:
        /*0070*/ 	.byte	0x04, 0x36
        /*0072*/ 	.short	(.L_21 - .L_20)
.L_20:
        /*0074*/ 	.word	0x00000008
.L_21:


//--------------------- .nv.callgraph             --------------------------
	.section	.nv.callgraph,"",@"SHT_CUDA_CALLGRAPH"
	.align	4
	.sectionentsize	8
	.align		4
        /*0000*/ 	.word	0x00000000
	.align		4
        /*0004*/ 	.word	0xffffffff
	.align		4
        /*0008*/ 	.word	0x00000000
	.align		4
        /*000c*/ 	.word	0xfffffffe
	.align		4
        /*0010*/ 	.word	0x00000000
	.align		4
        /*0014*/ 	.word	0xfffffffd
	.align		4
        /*0018*/ 	.word	0x00000000
	.align		4
        /*001c*/ 	.word	0xfffffffc


//--------------------- .text._Z9sumaOnGPUPfS_S_i --------------------------
	.section	.text._Z9sumaOnGPUPfS_S_i,"ax",@progbits
	.align	128
        .global         _Z9sumaOnGPUPfS_S_i
        .type           _Z9sumaOnGPUPfS_S_i,@function
        .size           _Z9sumaOnGPUPfS_S_i,(.L_x_1 - _Z9sumaOnGPUPfS_S_i)
        .other          _Z9sumaOnGPUPfS_S_i,@"STO_CUDA_ENTRY STV_DEFAULT"
_Z9sumaOnGPUPfS_S_i:
.text._Z9sumaOnGPUPfS_S_i:
[----:B------:R-:W-:Y:S01]  /*0000*/  LDC R1, c[0x0][0x37c] ;  /* 0x0000df00ff017b82 */ /* 0x000fe20000000800 */
[----:B------:R-:W0:Y:S07]  /*0010*/  S2R R9, SR_TID.X ;  /* 0x0000000000097919 */ /* 0x000e2e0000002100 */
[----:B------:R-:W0:Y:S01]  /*0020*/  LDC.64 R2, c[0x0][0x380] ;  /* 0x0000e000ff027b82 */ /* 0x000e220000000a00 */
[----:B------:R-:W1:Y:S07]  /*0030*/  LDCU.64 UR4, c[0x0][0x358] ;  /* 0x00006b00ff0477ac */ /* 0x000e6e0008000a00 */
[----:B------:R-:W2:Y:S08]  /*0040*/  LDC.64 R4, c[0x0][0x388] ;  /* 0x0000e200ff047b82 */ /* 0x000eb00000000a00 */
[----:B------:R-:W3:Y:S01]  /*0050*/  LDC.64 R6, c[0x0][0x390] ;  /* 0x0000e400ff067b82 */ /* 0x000ee20000000a00 */
[----:B0-----:R-:W-:-:S04]  /*0060*/  IMAD.WIDE.U32 R2, R9, 0x4, R2 ;  /* 0x0000000409027825 */ /* 0x001fc800078e0002 */
[C---:B--2---:R-:W-:Y:S02]  /*0070*/  IMAD.WIDE.U32 R4, R9.reuse, 0x4, R4 ;  /* 0x0000000409047825 */ /* 0x044fe400078e0004 */
[----:B-1----:R-:W2:Y:S04]  /*0080*/  LDG.E R2, desc[UR4][R2.64] ;  /* 0x0000000402027981 */ /* 0x002ea8000c1e1900 */
[----:B------:R-:W2:Y:S01]  /*0090*/  LDG.E R5, desc[UR4][R4.64] ;  /* 0x0000000404057981 */ /* 0x000ea2000c1e1900 */
[----:B---3--:R-:W-:-:S04]  /*00a0*/  IMAD.WIDE.U32 R6, R9, 0x4, R6 ;  /* 0x0000000409067825 */ /* 0x008fc800078e0006 */
[----:B--2---:R-:W-:-:S05]  /*00b0*/  FADD R9, R2, R5 ;  /* 0x0000000502097221 */ /* 0x004fca0000000000 */
[----:B------:R-:W-:Y:S01]  /*00c0*/  STG.E desc[UR4][R6.64], R9 ;  /* 0x0000000906007986 */ /* 0x000fe2000c101904 */
[----:B------:R-:W-:Y:S05]  /*00d0*/  EXIT ;  /* 0x000000000000794d */ /* 0x000fea0003800000 */
.L_x_0:
[----:B------:R-:W-:-:S00]  /*00e0*/  BRA `(.L_x_0) ;  /* 0xfffffffc00fc7947 */ /* 0x000fc0000383ffff */
[----:B------:R-:W-:-:S00]  /*00f0*/  NOP ;  /* 0x0000000000007918 */ /* 0x000fc00000000000 */
        /* <DEDUP_REMOVED lines=8> */
.L_x_1:


//--------------------- .nv.shared.reserved.0     --------------------------
	.section	.nv.shared.reserved.0,"aw",@nobits
	.weak		__nv_reservedSMEM_offset_0_alias
	.size		__nv_reservedSMEM_offset_0_alias, 0, 64
	.other		__nv_reservedSMEM_offset_0_alias,@"STO_CUDA_RESERVED_SHARED STV_DEFAULT"
__nv_reservedSMEM_offset_0_alias:
	.zero		0
	.zero		64


//--------------------- .nv.constant0._Z9sumaOnGPUPfS_S_i --------------------------
	.section	.nv.constant0._Z9sumaOnGPUPfS_S_i,"a",@progbits
	.sectionflags	@""
	.align	4
.nv.constant0._Z9sumaOnGPUPfS_S_i:
	.zero		924


//--------------------- SYMBOLS --------------------------

	.type		.nv.reservedSmem.offset0,@object
	.size		.nv.reservedSmem.offset0,0x4
